	.headerflags	@"EF_CUDA_TEXMODE_UNIFIED EF_CUDA_64BIT_ADDRESS EF_CUDA_ACCELERATORS EF_CUDA_SM90 EF_CUDA_VIRTUAL_SM(EF_CUDA_SM90)"
	.elftype	@"ET_EXEC"


//--------------------- .nv.info                  --------------------------
	.section	.nv.info,"",@"SHT_CUDA_INFO"
	.align	4


	//----- nvinfo : EIATTR_REGCOUNT
	.align		4
        /*0000*/ 	.byte	0x04, 0x2f
        /*0002*/ 	.short	(.L_3 - .L_2)
	.align		4
.L_2:
        /*0004*/ 	.word	index@(triton_poi_fused__native_batch_norm_legit_no_training_relu_43)
        /*0008*/ 	.word	0x00000016


	//----- nvinfo : EIATTR_MIN_STACK_SIZE
	.align		4
.L_3:
        /*000c*/ 	.byte	0x04, 0x12
        /*000e*/ 	.short	(.L_5 - .L_4)
	.align		4
.L_4:
        /*0010*/ 	.word	index@(triton_poi_fused__native_batch_norm_legit_no_training_relu_43)
        /*0014*/ 	.word	0x00000000


	//----- nvinfo : EIATTR_FRAME_SIZE
	.align		4
.L_5:
        /*0018*/ 	.byte	0x04, 0x11
        /*001a*/ 	.short	(.L_7 - .L_6)
	.align		4
.L_6:
        /*001c*/ 	.word	index@(triton_poi_fused__native_batch_norm_legit_no_training_relu_43)
        /*0020*/ 	.word	0x00000000


	//----- nvinfo : EIATTR_MIN_STACK_SIZE
	.align		4
.L_7:
        /*0024*/ 	.byte	0x04, 0x12
        /*0026*/ 	.short	(.L_9 - .L_8)
	.align		4
.L_8:
        /*0028*/ 	.word	index@(triton_poi_fused__native_batch_norm_legit_no_training_relu_43)
        /*002c*/ 	.word	0x00000000
.L_9:


//--------------------- .nv.info.triton_poi_fused__native_batch_norm_legit_no_training_relu_43 --------------------------
	.section	.nv.info.triton_poi_fused__native_batch_norm_legit_no_training_relu_43,"",@"SHT_CUDA_INFO"
	.sectionflags	@""
	.align	4


	//----- nvinfo : EIATTR_CUDA_API_VERSION
	.align		4
        /*0000*/ 	.byte	0x04, 0x37
        /*0002*/ 	.short	(.L_11 - .L_10)
.L_10:
        /*0004*/ 	.word	0x0000007c


	//----- nvinfo : EIATTR_KPARAM_INFO
	.align		4
.L_11:
        /*0008*/ 	.byte	0x04, 0x17
        /*000a*/ 	.short	(.L_13 - .L_12)
.L_12:
        /*000c*/ 	.word	0x00000000
        /*0010*/ 	.short	0x0006
        /*0012*/ 	.short	0x0030
        /*0014*/ 	.byte	0x00, 0xf0, 0x11, 0x00


	//----- nvinfo : EIATTR_KPARAM_INFO
	.align		4
.L_13:
        /*0018*/ 	.byte	0x04, 0x17
        /*001a*/ 	.short	(.L_15 - .L_14)
.L_14:
        /*001c*/ 	.word	0x00000000
        /*0020*/ 	.short	0x0005
        /*0022*/ 	.short	0x0028
        /*0024*/ 	.byte	0x00, 0xf4, 0x21, 0x00


	//----- nvinfo : EIATTR_KPARAM_INFO
	.align		4
.L_15:
        /*0028*/ 	.byte	0x04, 0x17
        /*002a*/ 	.short	(.L_17 - .L_16)
.L_16:
        /*002c*/ 	.word	0x00000000
        /*0030*/ 	.short	0x0004
        /*0032*/ 	.short	0x0020
        /*0034*/ 	.byte	0x00, 0xf4, 0x21, 0x00


	//----- nvinfo : EIATTR_KPARAM_INFO
	.align		4
.L_17:
        /*0038*/ 	.byte	0x04, 0x17
        /*003a*/ 	.short	(.L_19 - .L_18)
.L_18:
        /*003c*/ 	.word	0x00000000
        /*0040*/ 	.short	0x0003
        /*0042*/ 	.short	0x0018
        /*0044*/ 	.byte	0x00, 0xf4, 0x21, 0x00


	//----- nvinfo : EIATTR_KPARAM_INFO
	.align		4
.L_19:
        /*0048*/ 	.byte	0x04, 0x17
        /*004a*/ 	.short	(.L_21 - .L_20)
.L_20:
        /*004c*/ 	.word	0x00000000
        /*0050*/ 	.short	0x0002
        /*0052*/ 	.short	0x0010
        /*0054*/ 	.byte	0x00, 0xf4, 0x21, 0x00


	//----- nvinfo : EIATTR_KPARAM_INFO
	.align		4
.L_21:
        /*0058*/ 	.byte	0x04, 0x17
        /*005a*/ 	.short	(.L_23 - .L_22)
.L_22:
        /*005c*/ 	.word	0x00000000
        /*0060*/ 	.short	0x0001
        /*0062*/ 	.short	0x0008
        /*0064*/ 	.byte	0x00, 0xf4, 0x21, 0x00


	//----- nvinfo : EIATTR_KPARAM_INFO
	.align		4
.L_23:
        /*0068*/ 	.byte	0x04, 0x17
        /*006a*/ 	.short	(.L_25 - .L_24)
.L_24:
        /*006c*/ 	.word	0x00000000
        /*0070*/ 	.short	0x0000
        /*0072*/ 	.short	0x0000
        /*0074*/ 	.byte	0x00, 0xf4, 0x21, 0x00


	//----- nvinfo : EIATTR_SPARSE_MMA_MASK
	.align		4
.L_25:
        /*0078*/ 	.byte	0x03, 0x50
        /*007a*/ 	.short	0x0000


	//----- nvinfo : EIATTR_MAXREG_COUNT
	.align		4
        /*007c*/ 	.byte	0x03, 0x1b
        /*007e*/ 	.short	0x00ff


	//----- nvinfo : EIATTR_EXIT_INSTR_OFFSETS
	.align		4
        /*0080*/ 	.byte	0x04, 0x1c
        /*0082*/ 	.short	(.L_27 - .L_26)


	//   ....[0]....
.L_26:
        /*0084*/ 	.word	0x00000410


	//   ....[1]....
        /*0088*/ 	.word	0x00000430


	//----- nvinfo : EIATTR_REQNTID
	.align		4
.L_27:
        /*008c*/ 	.byte	0x04, 0x10
        /*008e*/ 	.short	(.L_29 - .L_28)
.L_28:
        /*0090*/ 	.word	0x00000100
        /*0094*/ 	.word	0x00000001
        /*0098*/ 	.word	0x00000001


	//----- nvinfo : EIATTR_CBANK_PARAM_SIZE
	.align		4
.L_29:
        /*009c*/ 	.byte	0x03, 0x19
        /*009e*/ 	.short	0x0034


	//----- nvinfo : EIATTR_PARAM_CBANK
	.align		4
        /*00a0*/ 	.byte	0x04, 0x0a
        /*00a2*/ 	.short	(.L_31 - .L_30)
	.align		4
.L_30:
        /*00a4*/ 	.word	index@(.nv.constant0.triton_poi_fused__native_batch_norm_legit_no_training_relu_43)
        /*00a8*/ 	.short	0x0210
        /*00aa*/ 	.short	0x0034


	//----- nvinfo : EIATTR_SW_WAR
	.align		4
.L_31:
        /*00ac*/ 	.byte	0x04, 0x36
        /*00ae*/ 	.short	(.L_33 - .L_32)
.L_32:
        /*00b0*/ 	.word	0x00000008
.L_33:


//--------------------- .nv.callgraph             --------------------------
	.section	.nv.callgraph,"",@"SHT_CUDA_CALLGRAPH"
	.align	4
	.sectionentsize	8
	.align		4
        /*0000*/ 	.word	0x00000000
	.align		4
        /*0004*/ 	.word	0xffffffff
	.align		4
        /*0008*/ 	.word	0x00000000
	.align		4
        /*000c*/ 	.word	0xfffffffe
	.align		4
        /*0010*/ 	.word	0x00000000
	.align		4
        /*0014*/ 	.word	0xfffffffd
	.align		4
        /*0018*/ 	.word	0x00000000
	.align		4
        /*001c*/ 	.word	0xfffffffc


//--------------------- .nv.constant4             --------------------------
	.section	.nv.constant4,"a",@progbits
	.align	8
	.align		8
.nv.constant4:
        /*0000*/ 	.dword	_$_str
	.align		8
        /*0008*/ 	.dword	_$_str_$_2


//--------------------- .text.triton_poi_fused__native_batch_norm_legit_no_training_relu_43 --------------------------
	.section	.text.triton_poi_fused__native_batch_norm_legit_no_training_relu_43,"ax",@progbits
	.align	128
        .global         triton_poi_fused__native_batch_norm_legit_no_training_relu_43
        .type           triton_poi_fused__native_batch_norm_legit_no_training_relu_43,@function
        .size           triton_poi_fused__native_batch_norm_legit_no_training_relu_43,(.L_x_1 - triton_poi_fused__native_batch_norm_legit_no_training_relu_43)
        .other          triton_poi_fused__native_batch_norm_legit_no_training_relu_43,@"STO_CUDA_ENTRY STV_DEFAULT"
triton_poi_fused__native_batch_norm_legit_no_training_relu_43:
.text.triton_poi_fused__native_batch_norm_legit_no_training_relu_43:
[----:B------:R-:W0:Y:S01]  /*0000*/  LDC R1, c[0x0][0x28] ;  /* 0x00000a00ff017b82 */ /* 0x000e220000000800 */
[----:B------:R-:W1:Y:S07]  /*0010*/  S2R R0, SR_TID.X ;  /* 0x0000000000007919 */ /* 0x000e6e0000002100 */
[----:B------:R-:W2:Y:S01]  /*0020*/  LDC.64 R8, c[0x0][0x220] ;  /* 0x00008800ff087b82 */ /* 0x000ea20000000a00 */
[----:B------:R-:W-:Y:S01]  /*0030*/  ULDC.64 UR4, c[0x0][0x208] ;  /* 0x0000820000047ab9 */ /* 0x000fe20000000a00 */
[----:B------:R-:W3:Y:S06]  /*0040*/  S2R R3, SR_CTAID.X ;  /* 0x0000000000037919 */ /* 0x000eec0000002500 */
[----:B------:R-:W4:Y:S08]  /*0050*/  LDC.64 R12, c[0x0][0x210] ;  /* 0x00008400ff0c7b82 */ /* 0x000f300000000a00 */
[----:B------:R-:W5:Y:S08]  /*0060*/  LDC.64 R14, c[0x0][0x218] ;  /* 0x00008600ff0e7b82 */ /* 0x000f700000000a00 */
[----:B------:R-:W5:Y:S01]  /*0070*/  LDC.64 R16, c[0x0][0x228] ;  /* 0x00008a00ff107b82 */ /* 0x000f620000000a00 */
[----:B-1----:R-:W-:-:S07]  /*0080*/  SHF.L.U32 R0, R0, 0x1, RZ ;  /* 0x0000000100007819 */ /* 0x002fce00000006ff */
[----:B------:R-:W1:Y:S01]  /*0090*/  LDC.64 R18, c[0x0][0x230] ;  /* 0x00008c00ff127b82 */ /* 0x000e620000000a00 */
[----:B------:R-:W-:-:S04]  /*00a0*/  LOP3.LUT R0, R0, 0x1fe, RZ, 0xc0, !PT ;  /* 0x000001fe00007812 */ /* 0x000fc800078ec0ff */
[----:B---3--:R-:W-:-:S04]  /*00b0*/  LEA R0, R3, R0, 0x9 ;  /* 0x0000000003007211 */ /* 0x008fc800078e48ff */
[C---:B------:R-:W-:Y:S01]  /*00c0*/  ISETP.GE.AND P0, PT, R0.reuse, 0xfd200, PT ;  /* 0x000fd2000000780c */ /* 0x040fe20003f06270 */
[----:B------:R-:W-:-:S05]  /*00d0*/  IMAD.HI R2, R0, 0x38e38e39, RZ ;  /* 0x38e38e3900027827 */ /* 0x000fca00078e02ff */
[----:B------:R-:W-:-:S04]  /*00e0*/  SHF.R.U32.HI R3, RZ, 0x1f, R2 ;  /* 0x0000001fff037819 */ /* 0x000fc80000011602 */
[----:B------:R-:W-:-:S05]  /*00f0*/  LEA.HI.SX32 R3, R2, R3, 0x1a ;  /* 0x0000000302037211 */ /* 0x000fca00078fd2ff */
[----:B------:R-:W-:Y:S01]  /*0100*/  IMAD R11, R3, -0x120, R0 ;  /* 0xfffffee0030b7824 */ /* 0x000fe200078e0200 */
[----:B------:R-:W-:-:S03]  /*0110*/  CS2R R2, SRZ ;  /* 0x0000000000027805 */ /* 0x000fc6000001ff00 */
[----:B--2---:R-:W-:-:S05]  /*0120*/  IMAD.WIDE R8, R11, 0x4, R8 ;  /* 0x000000040b087825 */ /* 0x004fca00078e0208 */
[----:B------:R2:W3:Y:S01]  /*0130*/  @!P0 LDG.E.EL.64 R2, desc[UR4][R8.64] ;  /* 0x0000000408028981 */ /* 0x0004e2000c2e1b00 */
[----:B------:R-:W-:Y:S02]  /*0140*/  CS2R R4, SRZ ;  /* 0x0000000000047805 */ /* 0x000fe4000001ff00 */
[----:B------:R-:W-:Y:S01]  /*0150*/  CS2R R6, SRZ ;  /* 0x0000000000067805 */ /* 0x000fe2000001ff00 */
[----:B----4-:R-:W-:-:S04]  /*0160*/  IMAD.WIDE R12, R0, 0x4, R12 ;  /* 0x00000004000c7825 */ /* 0x010fc800078e020c */
[C---:B-----5:R-:W-:Y:S01]  /*0170*/  IMAD.WIDE R14, R11.reuse, 0x4, R14 ;  /* 0x000000040b0e7825 */ /* 0x060fe200078e020e */
[----:B------:R-:W4:Y:S01]  /*0180*/  @!P0 LDG.E.64 R4, desc[UR4][R12.64] ;  /* 0x000000040c048981 */ /* 0x000f22000c1e1b00 */
[----:B--2---:R-:W-:Y:S02]  /*0190*/  CS2R R8, SRZ ;  /* 0x0000000000087805 */ /* 0x004fe4000001ff00 */
[C---:B0-----:R-:W-:Y:S01]  /*01a0*/  IMAD.WIDE R16, R11.reuse, 0x4, R16 ;  /* 0x000000040b107825 */ /* 0x041fe200078e0210 */
[----:B------:R0:W4:Y:S03]  /*01b0*/  @!P0 LDG.E.EL.64 R6, desc[UR4][R14.64] ;  /* 0x000000040e068981 */ /* 0x000126000c2e1b00 */
[----:B-1----:R-:W-:Y:S01]  /*01c0*/  IMAD.WIDE R18, R11, 0x4, R18 ;  /* 0x000000040b127825 */ /* 0x002fe200078e0212 */
[----:B------:R-:W-:-:S04]  /*01d0*/  CS2R R10, SRZ ;  /* 0x00000000000a7805 */ /* 0x000fc8000001ff00 */
[----:B------:R-:W2:Y:S04]  /*01e0*/  @!P0 LDG.E.EL.64 R8, desc[UR4][R18.64] ;  /* 0x0000000412088981 */ /* 0x000ea8000c2e1b00 */
[----:B------:R-:W2:Y:S01]  /*01f0*/  @!P0 LDG.E.EL.64 R10, desc[UR4][R16.64] ;  /* 0x00000004100a8981 */ /* 0x000ea2000c2e1b00 */
[----:B0-----:R-:W-:Y:S01]  /*0200*/  HFMA2.MMA R14, -RZ, RZ, 1.625, 0 ;  /* 0x3e800000ff0e7435 */ /* 0x001fe200000001ff */
[----:B---3--:R-:W-:Y:S01]  /*0210*/  FADD R2, R2, 9.9999997473787516356e-06 ;  /* 0x3727c5ac02027421 */ /* 0x008fe20000000000 */
[----:B------:R-:W-:-:S03]  /*0220*/  FADD R3, R3, 9.9999997473787516356e-06 ;  /* 0x3727c5ac03037421 */ /* 0x000fc60000000000 */
[----:B------:R-:W0:Y:S08]  /*0230*/  MUFU.SQRT R12, R2 ;  /* 0x00000002000c7308 */ /* 0x000e300000002000 */
[----:B------:R1:W3:Y:S01]  /*0240*/  MUFU.SQRT R13, R3 ;  /* 0x00000003000d7308 */ /* 0x0002e20000002000 */
[C---:B0-----:R-:W-:Y:S02]  /*0250*/  FSETP.GT.AND P1, PT, R12.reuse, 8.50705917302346158658e+37, PT ;  /* 0x7e8000000c00780b */ /* 0x041fe40003f24000 */
[----:B------:R-:W-:Y:S01]  /*0260*/  FSETP.GEU.AND P3, PT, R12, 1.175494350822287508e-38, PT ;  /* 0x008000000c00780b */ /* 0x000fe20003f6e000 */
[----:B-1----:R-:W0:Y:S01]  /*0270*/  LDC.64 R2, c[0x0][0x238] ;  /* 0x00008e00ff027b82 */ /* 0x002e220000000a00 */
[----:B---3--:R-:W-:-:S02]  /*0280*/  FSETP.GT.AND P2, PT, R13, 8.50705917302346158658e+37, PT ;  /* 0x7e8000000d00780b */ /* 0x008fc40003f44000 */
[----:B------:R-:W-:-:S07]  /*0290*/  FSETP.GEU.AND P4, PT, R13, 1.175494350822287508e-38, PT ;  /* 0x008000000d00780b */ /* 0x000fce0003f8e000 */
[----:B------:R-:W-:-:S04]  /*02a0*/  @P1 FMUL R12, R12, 0.25 ;  /* 0x3e8000000c0c1820 */ /* 0x000fc80000400000 */
[----:B------:R-:W-:Y:S01]  /*02b0*/  @!P3 FMUL R12, R12, 16777216 ;  /* 0x4b8000000c0cb820 */ /* 0x000fe20000400000 */
[----:B------:R-:W-:-:S04]  /*02c0*/  @P2 FMUL R13, R13, 0.25 ;  /* 0x3e8000000d0d2820 */ /* 0x000fc80000400000 */
[----:B------:R-:W-:Y:S01]  /*02d0*/  @!P4 FMUL R13, R13, 16777216 ;  /* 0x4b8000000d0dc820 */ /* 0x000fe20000400000 */
[----:B------:R-:W1:Y:S01]  /*02e0*/  MUFU.RCP R12, R12 ;  /* 0x0000000c000c7308 */ /* 0x000e620000001000 */
[----:B------:R-:W-:-:S07]  /*02f0*/  FSEL R15, R14, 1, P1 ;  /* 0x3f8000000e0f7808 */ /* 0x000fce0000800000 */
[----:B------:R-:W3:Y:S01]  /*0300*/  MUFU.RCP R13, R13 ;  /* 0x0000000d000d7308 */ /* 0x000ee20000001000 */
[----:B------:R-:W-:Y:S01]  /*0310*/  FSEL R14, R14, 1, P2 ;  /* 0x3f8000000e0e7808 */ /* 0x000fe20001000000 */
[----:B------:R-:W-:-:S04]  /*0320*/  @!P3 FMUL R15, R15, 16777216 ;  /* 0x4b8000000f0fb820 */ /* 0x000fc80000400000 */
[----:B------:R-:W-:Y:S01]  /*0330*/  @!P4 FMUL R14, R14, 16777216 ;  /* 0x4b8000000e0ec820 */ /* 0x000fe20000400000 */
[----:B----4-:R-:W-:Y:S01]  /*0340*/  FADD R5, -R7, R5 ;  /* 0x0000000507057221 */ /* 0x010fe20000000100 */
[----:B------:R-:W-:Y:S01]  /*0350*/  FADD R4, -R6, R4 ;  /* 0x0000000406047221 */ /* 0x000fe20000000100 */
[----:B-1----:R-:W-:Y:S01]  /*0360*/  FMUL R15, R12, R15 ;  /* 0x0000000f0c0f7220 */ /* 0x002fe20000400000 */
[----:B---3--:R-:W-:-:S03]  /*0370*/  FMUL R14, R13, R14 ;  /* 0x0000000e0d0e7220 */ /* 0x008fc60000400000 */
[----:B------:R-:W-:Y:S01]  /*0380*/  FMUL R15, R4, R15 ;  /* 0x0000000f040f7220 */ /* 0x000fe20000400000 */
[----:B------:R-:W-:-:S03]  /*0390*/  FMUL R14, R5, R14 ;  /* 0x0000000e050e7220 */ /* 0x000fc60000400000 */
[----:B--2---:R-:W-:Y:S01]  /*03a0*/  FFMA R8, R15, R10, R8 ;  /* 0x0000000a0f087223 */ /* 0x004fe20000000008 */
[----:B------:R-:W-:-:S04]  /*03b0*/  FFMA R9, R14, R11, R9 ;  /* 0x0000000b0e097223 */ /* 0x000fc80000000009 */
[----:B------:R-:W-:Y:S02]  /*03c0*/  FSETP.GEU.AND P1, PT, R8, RZ, PT ;  /* 0x000000ff0800720b */ /* 0x000fe40003f2e000 */
[C---:B------:R-:W-:Y:S01]  /*03d0*/  FSETP.GEU.AND P2, PT, R9.reuse, RZ, PT ;  /* 0x000000ff0900720b */ /* 0x040fe20003f4e000 */
[----:B0-----:R-:W-:Y:S01]  /*03e0*/  IMAD.WIDE R2, R0, 0x4, R2 ;  /* 0x0000000400027825 */ /* 0x001fe200078e0202 */
[----:B------:R-:W-:Y:S02]  /*03f0*/  FSEL R8, R8, RZ, P1 ;  /* 0x000000ff08087208 */ /* 0x000fe40000800000 */
[----:B------:R-:W-:Y:S01]  /*0400*/  FSEL R9, R9, RZ, P2 ;  /* 0x000000ff09097208 */ /* 0x000fe20001000000 */
[----:B------:R-:W-:Y:S08]  /*0410*/  @P0 EXIT ;  /* 0x000000000000094d */ /* 0x000ff00003800000 */
[----:B------:R-:W-:Y:S01]  /*0420*/  STG.E.64 desc[UR4][R2.64], R8 ;  /* 0x0000000802007986 */ /* 0x000fe2000c101b04 */
[----:B------:R-:W-:Y:S05]  /*0430*/  EXIT ;  /* 0x000000000000794d */ /* 0x000fea0003800000 */
.L_x_0:
[----:B------:R-:W-:-:S00]  /*0440*/  BRA `(.L_x_0) ;  /* 0xfffffffc00fc7947 */ /* 0x000fc0000383ffff */
[----:B------:R-:W-:-:S00]  /*0450*/  NOP ;  /* 0x0000000000007918 */ /* 0x000fc00000000000 */
        /* <DEDUP_REMOVED lines=10> */
.L_x_1:


//--------------------- .nv.global.init           --------------------------
	.section	.nv.global.init,"aw",@progbits
.nv.global.init:
	.type		_$_str,@object
	.size		_$_str,(_$_str_$_2 - _$_str)
_$_str:
        /*0000*/ 	.byte	0x5f, 0x5f, 0x43, 0x55, 0x44, 0x41, 0x5f, 0x46, 0x54, 0x5a, 0x00
	.type		_$_str_$_2,@object
	.size		_$_str_$_2,(.L_1 - _$_str_$_2)
_$_str_$_2:
        /*000b*/ 	.byte	0x5f, 0x5f, 0x43, 0x55, 0x44, 0x41, 0x5f, 0x50, 0x52, 0x45, 0x43, 0x5f, 0x53, 0x51, 0x52, 0x54
        /*001b*/ 	.byte	0x00
.L_1:


//--------------------- .nv.constant0.triton_poi_fused__native_batch_norm_legit_no_training_relu_43 --------------------------
	.section	.nv.constant0.triton_poi_fused__native_batch_norm_legit_no_training_relu_43,"a",@progbits
	.sectionflags	@""
	.align	4
.nv.constant0.triton_poi_fused__native_batch_norm_legit_no_training_relu_43:
	.zero		580
